	.headerflags	@"EF_CUDA_TEXMODE_UNIFIED EF_CUDA_64BIT_ADDRESS EF_CUDA_ACCELERATORS EF_CUDA_SM90 EF_CUDA_VIRTUAL_SM(EF_CUDA_SM90)"
	.elftype	@"ET_EXEC"


//--------------------- .nv.info                  --------------------------
	.section	.nv.info,"",@"SHT_CUDA_INFO"
	.align	4


	//----- nvinfo : EIATTR_REGCOUNT
	.align		4
        /*0000*/ 	.byte	0x04, 0x2f
        /*0002*/ 	.short	(.L_1 - .L_0)
	.align		4
.L_0:
        /*0004*/ 	.word	index@(triton_poi_fused_convolution_41)
        /*0008*/ 	.word	0x0000000c


	//----- nvinfo : EIATTR_MIN_STACK_SIZE
	.align		4
.L_1:
        /*000c*/ 	.byte	0x04, 0x12
        /*000e*/ 	.short	(.L_3 - .L_2)
	.align		4
.L_2:
        /*0010*/ 	.word	index@(triton_poi_fused_convolution_41)
        /*0014*/ 	.word	0x00000000


	//----- nvinfo : EIATTR_FRAME_SIZE
	.align		4
.L_3:
        /*0018*/ 	.byte	0x04, 0x11
        /*001a*/ 	.short	(.L_5 - .L_4)
	.align		4
.L_4:
        /*001c*/ 	.word	index@(triton_poi_fused_convolution_41)
        /*0020*/ 	.word	0x00000000


	//----- nvinfo : EIATTR_MIN_STACK_SIZE
	.align		4
.L_5:
        /*0024*/ 	.byte	0x04, 0x12
        /*0026*/ 	.short	(.L_7 - .L_6)
	.align		4
.L_6:
        /*0028*/ 	.word	index@(triton_poi_fused_convolution_41)
        /*002c*/ 	.word	0x00000000
.L_7:


//--------------------- .nv.info.triton_poi_fused_convolution_41 --------------------------
	.section	.nv.info.triton_poi_fused_convolution_41,"",@"SHT_CUDA_INFO"
	.sectionflags	@""
	.align	4


	//----- nvinfo : EIATTR_CUDA_API_VERSION
	.align		4
        /*0000*/ 	.byte	0x04, 0x37
        /*0002*/ 	.short	(.L_9 - .L_8)
.L_8:
        /*0004*/ 	.word	0x0000007c


	//----- nvinfo : EIATTR_KPARAM_INFO
	.align		4
.L_9:
        /*0008*/ 	.byte	0x04, 0x17
        /*000a*/ 	.short	(.L_11 - .L_10)
.L_10:
        /*000c*/ 	.word	0x00000000
        /*0010*/ 	.short	0x0002
        /*0012*/ 	.short	0x0010
        /*0014*/ 	.byte	0x00, 0xf0, 0x11, 0x00


	//----- nvinfo : EIATTR_KPARAM_INFO
	.align		4
.L_11:
        /*0018*/ 	.byte	0x04, 0x17
        /*001a*/ 	.short	(.L_13 - .L_12)
.L_12:
        /*001c*/ 	.word	0x00000000
        /*0020*/ 	.short	0x0001
        /*0022*/ 	.short	0x0008
        /*0024*/ 	.byte	0x00, 0xf4, 0x21, 0x00


	//----- nvinfo : EIATTR_KPARAM_INFO
	.align		4
.L_13:
        /*0028*/ 	.byte	0x04, 0x17
        /*002a*/ 	.short	(.L_15 - .L_14)
.L_14:
        /*002c*/ 	.word	0x00000000
        /*0030*/ 	.short	0x0000
        /*0032*/ 	.short	0x0000
        /*0034*/ 	.byte	0x00, 0xf4, 0x21, 0x00


	//----- nvinfo : EIATTR_SPARSE_MMA_MASK
	.align		4
.L_15:
        /*0038*/ 	.byte	0x03, 0x50
        /*003a*/ 	.short	0x0000


	//----- nvinfo : EIATTR_MAXREG_COUNT
	.align		4
        /*003c*/ 	.byte	0x03, 0x1b
        /*003e*/ 	.short	0x00ff


	//----- nvinfo : EIATTR_EXIT_INSTR_OFFSETS
	.align		4
        /*0040*/ 	.byte	0x04, 0x1c
        /*0042*/ 	.short	(.L_17 - .L_16)


	//   ....[0]....
.L_16:
        /*0044*/ 	.word	0x00000140


	//   ....[1]....
        /*0048*/ 	.word	0x00000160


	//----- nvinfo : EIATTR_REQNTID
	.align		4
.L_17:
        /*004c*/ 	.byte	0x04, 0x10
        /*004e*/ 	.short	(.L_19 - .L_18)
.L_18:
        /*0050*/ 	.word	0x00000080
        /*0054*/ 	.word	0x00000001
        /*0058*/ 	.word	0x00000001


	//----- nvinfo : EIATTR_CBANK_PARAM_SIZE
	.align		4
.L_19:
        /*005c*/ 	.byte	0x03, 0x19
        /*005e*/ 	.short	0x0014


	//----- nvinfo : EIATTR_PARAM_CBANK
	.align		4
        /*0060*/ 	.byte	0x04, 0x0a
        /*0062*/ 	.short	(.L_21 - .L_20)
	.align		4
.L_20:
        /*0064*/ 	.word	index@(.nv.constant0.triton_poi_fused_convolution_41)
        /*0068*/ 	.short	0x0210
        /*006a*/ 	.short	0x0014


	//----- nvinfo : EIATTR_SW_WAR
	.align		4
.L_21:
        /*006c*/ 	.byte	0x04, 0x36
        /*006e*/ 	.short	(.L_23 - .L_22)
.L_22:
        /*0070*/ 	.word	0x00000008
.L_23:


//--------------------- .nv.callgraph             --------------------------
	.section	.nv.callgraph,"",@"SHT_CUDA_CALLGRAPH"
	.align	4
	.sectionentsize	8
	.align		4
        /*0000*/ 	.word	0x00000000
	.align		4
        /*0004*/ 	.word	0xffffffff
	.align		4
        /*0008*/ 	.word	0x00000000
	.align		4
        /*000c*/ 	.word	0xfffffffe
	.align		4
        /*0010*/ 	.word	0x00000000
	.align		4
        /*0014*/ 	.word	0xfffffffd
	.align		4
        /*0018*/ 	.word	0x00000000
	.align		4
        /*001c*/ 	.word	0xfffffffc


//--------------------- .text.triton_poi_fused_convolution_41 --------------------------
	.section	.text.triton_poi_fused_convolution_41,"ax",@progbits
	.align	128
        .global         triton_poi_fused_convolution_41
        .type           triton_poi_fused_convolution_41,@function
        .size           triton_poi_fused_convolution_41,(.L_x_1 - triton_poi_fused_convolution_41)
        .other          triton_poi_fused_convolution_41,@"STO_CUDA_ENTRY STV_DEFAULT"
triton_poi_fused_convolution_41:
.text.triton_poi_fused_convolution_41:
[----:B------:R-:W0:Y:S02]  /*0000*/  LDC R1, c[0x0][0x28] ;  /* 0x00000a00ff017b82 */ /* 0x000e240000000800 */
[----:B------:R-:W1:Y:S01]  /*0010*/  S2R R0, SR_TID.X ;  /* 0x0000000000007919 */ /* 0x000e620000002100 */
[----:B------:R-:W2:Y:S01]  /*0020*/  LDC.64 R2, c[0x0][0x210] ;  /* 0x00008400ff027b82 */ /* 0x000ea20000000a00 */
[----:B------:R-:W-:Y:S01]  /*0030*/  ULDC.64 UR4, c[0x0][0x208] ;  /* 0x0000820000047ab9 */ /* 0x000fe20000000a00 */
[----:B------:R-:W3:Y:S06]  /*0040*/  S2R R7, SR_CTAID.X ;  /* 0x0000000000077919 */ /* 0x000eec0000002500 */
[----:B------:R-:W4:Y:S01]  /*0050*/  LDC.64 R4, c[0x0][0x218] ;  /* 0x00008600ff047b82 */ /* 0x000f220000000a00 */
[----:B-1----:R-:W-:-:S04]  /*0060*/  LOP3.LUT R0, R0, 0x7f, RZ, 0xc0, !PT ;  /* 0x0000007f00007812 */ /* 0x002fc800078ec0ff */
[----:B---3--:R-:W-:-:S04]  /*0070*/  LEA R7, R7, R0, 0x7 ;  /* 0x0000000007077211 */ /* 0x008fc800078e38ff */
[C---:B------:R-:W-:Y:S01]  /*0080*/  ISETP.GE.AND P0, PT, R7.reuse, 0x240, PT ;  /* 0x000002400700780c */ /* 0x040fe20003f06270 */
[----:B------:R-:W-:-:S04]  /*0090*/  IMAD.HI R0, R7, 0x38e38e39, RZ ;  /* 0x38e38e3907007827 */ /* 0x000fc800078e02ff */
[----:B--2---:R-:W-:Y:S01]  /*00a0*/  IMAD.WIDE R2, R7, 0x4, R2 ;  /* 0x0000000407027825 */ /* 0x004fe200078e0202 */
[----:B------:R-:W-:-:S04]  /*00b0*/  SHF.R.U32.HI R9, RZ, 0x1f, R0 ;  /* 0x0000001fff097819 */ /* 0x000fc80000011600 */
[----:B------:R-:W-:-:S05]  /*00c0*/  LEA.HI.SX32 R0, R0, R9, 0x1b ;  /* 0x0000000900007211 */ /* 0x000fca00078fdaff */
[----:B------:R-:W-:Y:S01]  /*00d0*/  IMAD R9, R0, -0x90, R7 ;  /* 0xffffff7000097824 */ /* 0x000fe200078e0207 */
[----:B------:R-:W-:Y:S01]  /*00e0*/  HFMA2.MMA R0, -RZ, RZ, 0, 0 ;  /* 0x00000000ff007435 */ /* 0x000fe200000001ff */
[----:B------:R-:W-:Y:S02]  /*00f0*/  MOV R7, RZ ;  /* 0x000000ff00077202 */ /* 0x000fe40000000f00 */
[----:B----4-:R-:W-:-:S05]  /*0100*/  IMAD.WIDE R4, R9, 0x4, R4 ;  /* 0x0000000409047825 */ /* 0x010fca00078e0204 */
[----:B------:R-:W2:Y:S04]  /*0110*/  @!P0 LDG.E.EL R7, desc[UR4][R4.64] ;  /* 0x0000000404078981 */ /* 0x000ea8000c2e1900 */
[----:B------:R-:W2:Y:S02]  /*0120*/  @!P0 LDG.E R0, desc[UR4][R2.64] ;  /* 0x0000000402008981 */ /* 0x000ea4000c1e1900 */
[----:B--2---:R-:W-:Y:S01]  /*0130*/  FADD R7, R7, R0 ;  /* 0x0000000007077221 */ /* 0x004fe20000000000 */
[----:B------:R-:W-:Y:S06]  /*0140*/  @P0 EXIT ;  /* 0x000000000000094d */ /* 0x000fec0003800000 */
[----:B------:R-:W-:Y:S01]  /*0150*/  STG.E desc[UR4][R2.64], R7 ;  /* 0x0000000702007986 */ /* 0x000fe2000c101904 */
[----:B------:R-:W-:Y:S05]  /*0160*/  EXIT ;  /* 0x000000000000794d */ /* 0x000fea0003800000 */
.L_x_0:
[----:B------:R-:W-:-:S00]  /*0170*/  BRA `(.L_x_0) ;  /* 0xfffffffc00fc7947 */ /* 0x000fc0000383ffff */
[----:B------:R-:W-:-:S00]  /*0180*/  NOP ;  /* 0x0000000000007918 */ /* 0x000fc00000000000 */
[----:B------:R-:W-:-:S00]  /*0190*/  NOP ;  /* 0x0000000000007918 */ /* 0x000fc00000000000 */
[----:B------:R-:W-:-:S00]  /*01a0*/  NOP ;  /* 0x0000000000007918 */ /* 0x000fc00000000000 */
[----:B------:R-:W-:-:S00]  /*01b0*/  NOP ;  /* 0x0000000000007918 */ /* 0x000fc00000000000 */
[----:B------:R-:W-:-:S00]  /*01c0*/  NOP ;  /* 0x0000000000007918 */ /* 0x000fc00000000000 */
[----:B------:R-:W-:-:S00]  /*01d0*/  NOP ;  /* 0x0000000000007918 */ /* 0x000fc00000000000 */
[----:B------:R-:W-:-:S00]  /*01e0*/  NOP ;  /* 0x0000000000007918 */ /* 0x000fc00000000000 */
[----:B------:R-:W-:-:S00]  /*01f0*/  NOP ;  /* 0x0000000000007918 */ /* 0x000fc00000000000 */
.L_x_1:


//--------------------- .nv.constant0.triton_poi_fused_convolution_41 --------------------------
	.section	.nv.constant0.triton_poi_fused_convolution_41,"a",@progbits
	.sectionflags	@""
	.align	4
.nv.constant0.triton_poi_fused_convolution_41:
	.zero		548
